//
// Generated by NVIDIA NVVM Compiler
//
// Compiler Build ID: CL-36424714
// Cuda compilation tools, release 13.0, V13.0.88
// Based on NVVM 20.0.0
//

.version 9.0
.target sm_100
.address_size 64

	// .globl	_Z16vectorMatrixMultlPfS_S_

.visible .entry _Z16vectorMatrixMultlPfS_S_(
	.param .u64 _Z16vectorMatrixMultlPfS_S__param_0,
	.param .u64 .ptr .align 1 _Z16vectorMatrixMultlPfS_S__param_1,
	.param .u64 .ptr .align 1 _Z16vectorMatrixMultlPfS_S__param_2,
	.param .u64 .ptr .align 1 _Z16vectorMatrixMultlPfS_S__param_3
)
{
	.reg .pred 	%p<14>;
	.reg .b32 	%r<8>;
	.reg .b32 	%f<115>;
	.reg .b64 	%rd<64>;

	ld.param.u64 	%rd33, [_Z16vectorMatrixMultlPfS_S__param_0];
	ld.param.u64 	%rd34, [_Z16vectorMatrixMultlPfS_S__param_1];
	ld.param.u64 	%rd35, [_Z16vectorMatrixMultlPfS_S__param_2];
	ld.param.u64 	%rd36, [_Z16vectorMatrixMultlPfS_S__param_3];
	cvta.to.global.u64 	%rd1, %rd35;
	cvta.to.global.u64 	%rd2, %rd34;
	cvta.to.global.u64 	%rd3, %rd36;
	mov.u32 	%r2, %ctaid.x;
	mov.u32 	%r1, %ntid.x;
	mov.u32 	%r3, %tid.x;
	mad.lo.s32 	%r4, %r2, %r1, %r3;
	cvt.s64.s32 	%rd56, %r4;
	setp.le.s64 	%p1, %rd33, %rd56;
	@%p1 bra 	$L__BB0_18;
	setp.gt.s64 	%p2, %rd33, 0;
	mov.u32 	%r5, %nctaid.x;
	mul.lo.s32 	%r6, %r1, %r5;
	cvt.s64.s32 	%rd5, %r6;
	@%p2 bra 	$L__BB0_2;
	bra.uni 	$L__BB0_17;
$L__BB0_2:
	and.b64  	%rd6, %rd33, 15;
	add.s64 	%rd7, %rd6, -1;
	and.b64  	%rd8, %rd33, 7;
	add.s64 	%rd9, %rd8, -1;
	and.b64  	%rd10, %rd33, 9223372036854775792;
	and.b64  	%rd11, %rd33, 3;
	shl.b64 	%rd12, %rd33, 2;
$L__BB0_3:
	setp.lt.u64 	%p4, %rd33, 16;
	mul.lo.s64 	%rd14, %rd56, %rd33;
	mov.f32 	%f114, 0f00000000;
	mov.b64 	%rd61, 0;
	@%p4 bra 	$L__BB0_6;
	add.s64 	%rd57, %rd1, 32;
	mad.lo.s64 	%rd40, %rd12, %rd56, %rd2;
	add.s64 	%rd58, %rd40, 32;
	mov.f32 	%f114, 0f00000000;
	mov.u64 	%rd59, %rd10;
$L__BB0_5:
	.pragma "nounroll";
	ld.global.f32 	%f18, [%rd58+-32];
	ld.global.f32 	%f19, [%rd57+-32];
	fma.rn.f32 	%f20, %f18, %f19, %f114;
	ld.global.f32 	%f21, [%rd58+-28];
	ld.global.f32 	%f22, [%rd57+-28];
	fma.rn.f32 	%f23, %f21, %f22, %f20;
	ld.global.f32 	%f24, [%rd58+-24];
	ld.global.f32 	%f25, [%rd57+-24];
	fma.rn.f32 	%f26, %f24, %f25, %f23;
	ld.global.f32 	%f27, [%rd58+-20];
	ld.global.f32 	%f28, [%rd57+-20];
	fma.rn.f32 	%f29, %f27, %f28, %f26;
	ld.global.f32 	%f30, [%rd58+-16];
	ld.global.f32 	%f31, [%rd57+-16];
	fma.rn.f32 	%f32, %f30, %f31, %f29;
	ld.global.f32 	%f33, [%rd58+-12];
	ld.global.f32 	%f34, [%rd57+-12];
	fma.rn.f32 	%f35, %f33, %f34, %f32;
	ld.global.f32 	%f36, [%rd58+-8];
	ld.global.f32 	%f37, [%rd57+-8];
	fma.rn.f32 	%f38, %f36, %f37, %f35;
	ld.global.f32 	%f39, [%rd58+-4];
	ld.global.f32 	%f40, [%rd57+-4];
	fma.rn.f32 	%f41, %f39, %f40, %f38;
	ld.global.f32 	%f42, [%rd58];
	ld.global.f32 	%f43, [%rd57];
	fma.rn.f32 	%f44, %f42, %f43, %f41;
	ld.global.f32 	%f45, [%rd58+4];
	ld.global.f32 	%f46, [%rd57+4];
	fma.rn.f32 	%f47, %f45, %f46, %f44;
	ld.global.f32 	%f48, [%rd58+8];
	ld.global.f32 	%f49, [%rd57+8];
	fma.rn.f32 	%f50, %f48, %f49, %f47;
	ld.global.f32 	%f51, [%rd58+12];
	ld.global.f32 	%f52, [%rd57+12];
	fma.rn.f32 	%f53, %f51, %f52, %f50;
	ld.global.f32 	%f54, [%rd58+16];
	ld.global.f32 	%f55, [%rd57+16];
	fma.rn.f32 	%f56, %f54, %f55, %f53;
	ld.global.f32 	%f57, [%rd58+20];
	ld.global.f32 	%f58, [%rd57+20];
	fma.rn.f32 	%f59, %f57, %f58, %f56;
	ld.global.f32 	%f60, [%rd58+24];
	ld.global.f32 	%f61, [%rd57+24];
	fma.rn.f32 	%f62, %f60, %f61, %f59;
	ld.global.f32 	%f63, [%rd58+28];
	ld.global.f32 	%f64, [%rd57+28];
	fma.rn.f32 	%f114, %f63, %f64, %f62;
	add.s64 	%rd59, %rd59, -16;
	add.s64 	%rd58, %rd58, 64;
	add.s64 	%rd57, %rd57, 64;
	setp.ne.s64 	%p5, %rd59, 0;
	mov.u64 	%rd61, %rd10;
	@%p5 bra 	$L__BB0_5;
$L__BB0_6:
	setp.eq.s64 	%p6, %rd6, 0;
	@%p6 bra 	$L__BB0_16;
	setp.lt.u64 	%p7, %rd7, 7;
	@%p7 bra 	$L__BB0_9;
	add.s64 	%rd41, %rd61, %rd14;
	shl.b64 	%rd42, %rd41, 2;
	add.s64 	%rd43, %rd2, %rd42;
	ld.global.f32 	%f66, [%rd43];
	shl.b64 	%rd44, %rd61, 2;
	add.s64 	%rd45, %rd1, %rd44;
	ld.global.f32 	%f67, [%rd45];
	fma.rn.f32 	%f68, %f66, %f67, %f114;
	ld.global.f32 	%f69, [%rd43+4];
	ld.global.f32 	%f70, [%rd45+4];
	fma.rn.f32 	%f71, %f69, %f70, %f68;
	ld.global.f32 	%f72, [%rd43+8];
	ld.global.f32 	%f73, [%rd45+8];
	fma.rn.f32 	%f74, %f72, %f73, %f71;
	ld.global.f32 	%f75, [%rd43+12];
	ld.global.f32 	%f76, [%rd45+12];
	fma.rn.f32 	%f77, %f75, %f76, %f74;
	ld.global.f32 	%f78, [%rd43+16];
	ld.global.f32 	%f79, [%rd45+16];
	fma.rn.f32 	%f80, %f78, %f79, %f77;
	ld.global.f32 	%f81, [%rd43+20];
	ld.global.f32 	%f82, [%rd45+20];
	fma.rn.f32 	%f83, %f81, %f82, %f80;
	ld.global.f32 	%f84, [%rd43+24];
	ld.global.f32 	%f85, [%rd45+24];
	fma.rn.f32 	%f86, %f84, %f85, %f83;
	ld.global.f32 	%f87, [%rd43+28];
	ld.global.f32 	%f88, [%rd45+28];
	fma.rn.f32 	%f114, %f87, %f88, %f86;
	add.s64 	%rd61, %rd61, 8;
$L__BB0_9:
	setp.eq.s64 	%p8, %rd8, 0;
	@%p8 bra 	$L__BB0_16;
	setp.lt.u64 	%p9, %rd9, 3;
	@%p9 bra 	$L__BB0_12;
	add.s64 	%rd46, %rd61, %rd14;
	shl.b64 	%rd47, %rd46, 2;
	add.s64 	%rd48, %rd2, %rd47;
	ld.global.f32 	%f90, [%rd48];
	shl.b64 	%rd49, %rd61, 2;
	add.s64 	%rd50, %rd1, %rd49;
	ld.global.f32 	%f91, [%rd50];
	fma.rn.f32 	%f92, %f90, %f91, %f114;
	ld.global.f32 	%f93, [%rd48+4];
	ld.global.f32 	%f94, [%rd50+4];
	fma.rn.f32 	%f95, %f93, %f94, %f92;
	ld.global.f32 	%f96, [%rd48+8];
	ld.global.f32 	%f97, [%rd50+8];
	fma.rn.f32 	%f98, %f96, %f97, %f95;
	ld.global.f32 	%f99, [%rd48+12];
	ld.global.f32 	%f100, [%rd50+12];
	fma.rn.f32 	%f114, %f99, %f100, %f98;
	add.s64 	%rd61, %rd61, 4;
$L__BB0_12:
	setp.eq.s64 	%p10, %rd11, 0;
	@%p10 bra 	$L__BB0_16;
	setp.eq.s64 	%p11, %rd11, 1;
	add.s64 	%rd51, %rd61, %rd14;
	shl.b64 	%rd52, %rd51, 2;
	add.s64 	%rd28, %rd2, %rd52;
	ld.global.f32 	%f101, [%rd28];
	shl.b64 	%rd53, %rd61, 2;
	add.s64 	%rd29, %rd1, %rd53;
	ld.global.f32 	%f102, [%rd29];
	fma.rn.f32 	%f114, %f101, %f102, %f114;
	@%p11 bra 	$L__BB0_16;
	setp.eq.s64 	%p12, %rd11, 2;
	ld.global.f32 	%f103, [%rd28+4];
	ld.global.f32 	%f104, [%rd29+4];
	fma.rn.f32 	%f114, %f103, %f104, %f114;
	@%p12 bra 	$L__BB0_16;
	ld.global.f32 	%f105, [%rd28+8];
	ld.global.f32 	%f106, [%rd29+8];
	fma.rn.f32 	%f114, %f105, %f106, %f114;
$L__BB0_16:
	shl.b64 	%rd54, %rd56, 2;
	add.s64 	%rd55, %rd3, %rd54;
	st.global.f32 	[%rd55], %f114;
	add.s64 	%rd56, %rd56, %rd5;
	setp.lt.s64 	%p13, %rd56, %rd33;
	@%p13 bra 	$L__BB0_3;
	bra.uni 	$L__BB0_18;
$L__BB0_17:
	shl.b64 	%rd37, %rd56, 2;
	add.s64 	%rd38, %rd3, %rd37;
	mov.b32 	%r7, 0;
	st.global.u32 	[%rd38], %r7;
	add.s64 	%rd56, %rd56, %rd5;
	setp.lt.s64 	%p3, %rd56, %rd33;
	@%p3 bra 	$L__BB0_17;
$L__BB0_18:
	ret;

}


// ===== COMPILED SASS (sm_100) =====

	.target	sm_100

	.elftype	@"ET_EXEC"


//--------------------- .note.nv.tkinfo           --------------------------
	.section	.note.nv.tkinfo,"",@"SHT_NOTE"
	.sectionflags	@"SHF_NOTE_NV_TKINFO"
	.tkinfo
        /*0018*/ 	.word	0x00000002
        /*0030*/ 	.string	""
        /*0030*/ 	.string	"ptxas"
        /*0030*/ 	.string	"Cuda compilation tools, release 13.0, V13.0.88"
        /*0030*/ 	.string	"Build cuda_13.0.r13.0/compiler.36424714_0"
        /*0030*/ 	.string	"-arch sm_100 -m 64 "



//--------------------- .note.nv.cuinfo           --------------------------
	.section	.note.nv.cuinfo,"",@"SHT_NOTE"
	.sectionflags	@"SHF_NOTE_NV_CUINFO"
        /*0018*/ 	.short	0x0002
        /*001a*/ 	.short	0x0064
        /*001c*/ 	.short	0x0082
	.zero		2


//--------------------- .nv.info                  --------------------------
	.section	.nv.info,"",@"SHT_CUDA_INFO"
	.align	4


	//----- nvinfo : EIATTR_REGCOUNT
	.align		4
        /*0000*/ 	.byte	0x04, 0x2f
        /*0002*/ 	.short	(.L_1 - .L_0)
	.align		4
.L_0:
        /*0004*/ 	.word	index@(_Z16vectorMatrixMultlPfS_S_)
        /*0008*/ 	.word	0x0000001f


	//----- nvinfo : EIATTR_FRAME_SIZE
	.align		4
.L_1:
        /*000c*/ 	.byte	0x04, 0x11
        /*000e*/ 	.short	(.L_3 - .L_2)
	.align		4
.L_2:
        /*0010*/ 	.word	index@(_Z16vectorMatrixMultlPfS_S_)
        /*0014*/ 	.word	0x00000000


	//----- nvinfo : EIATTR_MIN_STACK_SIZE
	.align		4
.L_3:
        /*0018*/ 	.byte	0x04, 0x12
        /*001a*/ 	.short	(.L_5 - .L_4)
	.align		4
.L_4:
        /*001c*/ 	.word	index@(_Z16vectorMatrixMultlPfS_S_)
        /*0020*/ 	.word	0x00000000
.L_5:


//--------------------- .nv.compat                --------------------------
	.section	.nv.compat,"",@"SHT_CUDA_COMPAT_INFO"
	.align	4
        /*0000*/ 	.byte	0x02, 0x09, 0x00, 0x00, 0x02, 0x02, 0x01, 0x00, 0x02, 0x05, 0x05, 0x00, 0x03, 0x07, 0x01, 0x01
        /*0010*/ 	.byte	0x02, 0x03, 0x00, 0x00, 0x02, 0x06, 0x01, 0x00, 0x04, 0x0b, 0x08, 0x00, 0x09, 0x00, 0x00, 0x00
        /*0020*/ 	.byte	0x00, 0x00, 0x00, 0x00


//--------------------- .nv.info._Z16vectorMatrixMultlPfS_S_ --------------------------
	.section	.nv.info._Z16vectorMatrixMultlPfS_S_,"",@"SHT_CUDA_INFO"
	.sectionflags	@""
	.align	4


	//----- nvinfo : EIATTR_CUDA_API_VERSION
	.align		4
        /*0000*/ 	.byte	0x04, 0x37
        /*0002*/ 	.short	(.L_7 - .L_6)
.L_6:
        /*0004*/ 	.word	0x00000082


	//----- nvinfo : EIATTR_KPARAM_INFO
	.align		4
.L_7:
        /*0008*/ 	.byte	0x04, 0x17
        /*000a*/ 	.short	(.L_9 - .L_8)
.L_8:
        /*000c*/ 	.word	0x00000000
        /*0010*/ 	.short	0x0003
        /*0012*/ 	.short	0x0018
        /*0014*/ 	.byte	0x00, 0xf5, 0x21, 0x00


	//----- nvinfo : EIATTR_KPARAM_INFO
	.align		4
.L_9:
        /*0018*/ 	.byte	0x04, 0x17
        /*001a*/ 	.short	(.L_11 - .L_10)
.L_10:
        /*001c*/ 	.word	0x00000000
        /*0020*/ 	.short	0x0002
        /*0022*/ 	.short	0x0010
        /*0024*/ 	.byte	0x00, 0xf5, 0x21, 0x00


	//----- nvinfo : EIATTR_KPARAM_INFO
	.align		4
.L_11:
        /*0028*/ 	.byte	0x04, 0x17
        /*002a*/ 	.short	(.L_13 - .L_12)
.L_12:
        /*002c*/ 	.word	0x00000000
        /*0030*/ 	.short	0x0001
        /*0032*/ 	.short	0x0008
        /*0034*/ 	.byte	0x00, 0xf5, 0x21, 0x00


	//----- nvinfo : EIATTR_KPARAM_INFO
	.align		4
.L_13:
        /*0038*/ 	.byte	0x04, 0x17
        /*003a*/ 	.short	(.L_15 - .L_14)
.L_14:
        /*003c*/ 	.word	0x00000000
        /*0040*/ 	.short	0x0000
        /*0042*/ 	.short	0x0000
        /*0044*/ 	.byte	0x00, 0xf0, 0x21, 0x00


	//----- nvinfo : EIATTR_SPARSE_MMA_MASK
	.align		4
.L_15:
        /*0048*/ 	.byte	0x03, 0x50
        /*004a*/ 	.short	0x0000


	//----- nvinfo : EIATTR_MAXREG_COUNT
	.align		4
        /*004c*/ 	.byte	0x03, 0x1b
        /*004e*/ 	.short	0x00ff


	//----- nvinfo : EIATTR_MERCURY_ISA_VERSION
	.align		4
        /*0050*/ 	.byte	0x03, 0x5f
        /*0052*/ 	.short	0x0101


	//----- nvinfo : EIATTR_VRC_CTA_INIT_COUNT
	.align		4
        /*0054*/ 	.byte	0x02, 0x4a
	.zero		1
	.zero		1


	//----- nvinfo : EIATTR_EXIT_INSTR_OFFSETS
	.align		4
        /*0058*/ 	.byte	0x04, 0x1c
        /*005a*/ 	.short	(.L_17 - .L_16)


	//   ....[0]....
.L_16:
        /*005c*/ 	.word	0x00000090


	//   ....[1]....
        /*0060*/ 	.word	0x000001a0


	//   ....[2]....
        /*0064*/ 	.word	0x00000e40


	//----- nvinfo : EIATTR_CRS_STACK_SIZE
	.align		4
.L_17:
        /*0068*/ 	.byte	0x04, 0x1e
        /*006a*/ 	.short	(.L_19 - .L_18)
.L_18:
        /*006c*/ 	.word	0x00000000


	//----- nvinfo : EIATTR_CBANK_PARAM_SIZE
	.align		4
.L_19:
        /*0070*/ 	.byte	0x03, 0x19
        /*0072*/ 	.short	0x0020


	//----- nvinfo : EIATTR_PARAM_CBANK
	.align		4
        /*0074*/ 	.byte	0x04, 0x0a
        /*0076*/ 	.short	(.L_21 - .L_20)
	.align		4
.L_20:
        /*0078*/ 	.word	index@(.nv.constant0._Z16vectorMatrixMultlPfS_S_)
        /*007c*/ 	.short	0x0380
        /*007e*/ 	.short	0x0020


	//----- nvinfo : EIATTR_SW_WAR
	.align		4
.L_21:
        /*0080*/ 	.byte	0x04, 0x36
        /*0082*/ 	.short	(.L_23 - .L_22)
.L_22:
        /*0084*/ 	.word	0x00000008
.L_23:


//--------------------- .nv.callgraph             --------------------------
	.section	.nv.callgraph,"",@"SHT_CUDA_CALLGRAPH"
	.align	4
	.sectionentsize	8
	.align		4
        /*0000*/ 	.word	0x00000000
	.align		4
        /*0004*/ 	.word	0xffffffff
	.align		4
        /*0008*/ 	.word	0x00000000
	.align		4
        /*000c*/ 	.word	0xfffffffe
	.align		4
        /*0010*/ 	.word	0x00000000
	.align		4
        /*0014*/ 	.word	0xfffffffd
	.align		4
        /*0018*/ 	.word	0x00000000
	.align		4
        /*001c*/ 	.word	0xfffffffc


//--------------------- .text._Z16vectorMatrixMultlPfS_S_ --------------------------
	.section	.text._Z16vectorMatrixMultlPfS_S_,"ax",@progbits
	.align	128
        .global         _Z16vectorMatrixMultlPfS_S_
        .type           _Z16vectorMatrixMultlPfS_S_,@function
        .size           _Z16vectorMatrixMultlPfS_S_,(.L_x_9 - _Z16vectorMatrixMultlPfS_S_)
        .other          _Z16vectorMatrixMultlPfS_S_,@"STO_CUDA_ENTRY STV_DEFAULT"
_Z16vectorMatrixMultlPfS_S_:
.text._Z16vectorMatrixMultlPfS_S_:
[----:B------:R-:W-:Y:S01]  /*0000*/  LDC R1, c[0x0][0x37c] ;  /* 0x0000df00ff017b82 */ /* 0x000fe20000000800 */
[----:B------:R-:W0:Y:S07]  /*0010*/  S2R R3, SR_TID.X ;  /* 0x0000000000037919 */ /* 0x000e2e0000002100 */
[----:B------:R-:W0:Y:S08]  /*0020*/  S2UR UR4, SR_CTAID.X ;  /* 0x00000000000479c3 */ /* 0x000e300000002500 */
[----:B------:R-:W0:Y:S08]  /*0030*/  LDC R0, c[0x0][0x360] ;  /* 0x0000d800ff007b82 */ /* 0x000e300000000800 */
[----:B------:R-:W1:Y:S01]  /*0040*/  LDC.64 R12, c[0x0][0x380] ;  /* 0x0000e000ff0c7b82 */ /* 0x000e620000000a00 */
[----:B0-----:R-:W-:-:S05]  /*0050*/  IMAD R3, R0, UR4, R3 ;  /* 0x0000000400037c24 */ /* 0x001fca000f8e0203 */
[----:B------:R-:W-:Y:S02]  /*0060*/  SHF.R.S32.HI R2, RZ, 0x1f, R3 ;  /* 0x0000001fff027819 */ /* 0x000fe40000011403 */
[----:B-1----:R-:W-:-:S04]  /*0070*/  ISETP.GE.U32.AND P0, PT, R3, R12, PT ;  /* 0x0000000c0300720c */ /* 0x002fc80003f06070 */
[----:B------:R-:W-:-:S13]  /*0080*/  ISETP.GE.AND.EX P0, PT, R2, R13, PT, P0 ;  /* 0x0000000d0200720c */ /* 0x000fda0003f06300 */
[----:B------:R-:W-:Y:S05]  /*0090*/  @P0 EXIT ;  /* 0x000000000000094d */ /* 0x000fea0003800000 */
[----:B------:R-:W0:Y:S01]  /*00a0*/  LDCU UR4, c[0x0][0x370] ;  /* 0x00006e00ff0477ac */ /* 0x000e220008000800 */
[----:B------:R-:W-:Y:S01]  /*00b0*/  ISETP.GT.U32.AND P0, PT, R12, RZ, PT ;  /* 0x000000ff0c00720c */ /* 0x000fe20003f04070 */
[----:B------:R-:W1:Y:S03]  /*00c0*/  LDCU.64 UR6, c[0x0][0x358] ;  /* 0x00006b00ff0677ac */ /* 0x000e660008000a00 */
[----:B------:R-:W-:Y:S01]  /*00d0*/  ISETP.GT.AND.EX P0, PT, R13, RZ, PT, P0 ;  /* 0x000000ff0d00720c */ /* 0x000fe20003f04300 */
[----:B0-----:R-:W-:-:S05]  /*00e0*/  IMAD R0, R0, UR4, RZ ;  /* 0x0000000400007c24 */ /* 0x001fca000f8e02ff */
[----:B------:R-:W-:-:S07]  /*00f0*/  SHF.R.S32.HI R5, RZ, 0x1f, R0 ;  /* 0x0000001fff057819 */ /* 0x000fce0000011400 */
[----:B-1----:R-:W-:Y:S05]  /*0100*/  @P0 BRA `(.L_x_0) ;  /* 0x0000000000280947 */ /* 0x002fea0003800000 */
[----:B------:R-:W0:Y:S02]  /*0110*/  LDCU.64 UR4, c[0x0][0x398] ;  /* 0x00007300ff0477ac */ /* 0x000e240008000a00 */
.L_x_1:
[----:B0-----:R-:W-:-:S04]  /*0120*/  LEA R6, P0, R3, UR4, 0x2 ;  /* 0x0000000403067c11 */ /* 0x001fc8000f8010ff */
[----:B------:R-:W-:Y:S02]  /*0130*/  LEA.HI.X R7, R3, UR5, R2, 0x2, P0 ;  /* 0x0000000503077c11 */ /* 0x000fe400080f1402 */
[----:B------:R-:W-:-:S03]  /*0140*/  IADD3 R3, P0, PT, R0, R3, RZ ;  /* 0x0000000300037210 */ /* 0x000fc60007f1e0ff */
[----:B------:R1:W-:Y:S02]  /*0150*/  STG.E desc[UR6][R6.64], RZ ;  /* 0x000000ff06007986 */ /* 0x0003e4000c101906 */
[----:B------:R-:W-:Y:S01]  /*0160*/  IMAD.X R2, R5, 0x1, R2, P0 ;  /* 0x0000000105027824 */ /* 0x000fe200000e0602 */
[----:B------:R-:W-:-:S04]  /*0170*/  ISETP.GE.U32.AND P0, PT, R3, R12, PT ;  /* 0x0000000c0300720c */ /* 0x000fc80003f06070 */
[----:B------:R-:W-:-:S13]  /*0180*/  ISETP.GE.AND.EX P0, PT, R2, R13, PT, P0 ;  /* 0x0000000d0200720c */ /* 0x000fda0003f06300 */
[----:B-1----:R-:W-:Y:S05]  /*0190*/  @!P0 BRA `(.L_x_1) ;  /* 0xfffffffc00e08947 */ /* 0x002fea000383ffff */
[----:B------:R-:W-:Y:S05]  /*01a0*/  EXIT ;  /* 0x000000000000794d */ /* 0x000fea0003800000 */
.L_x_0:
[C---:B------:R-:W-:Y:S01]  /*01b0*/  LOP3.LUT R4, R12.reuse, 0xf, RZ, 0xc0, !PT ;  /* 0x0000000f0c047812 */ /* 0x040fe200078ec0ff */
[C---:B------:R-:W-:Y:S01]  /*01c0*/  IMAD.SHL.U32 R11, R12.reuse, 0x4, RZ ;  /* 0x000000040c0b7824 */ /* 0x040fe200078e00ff */
[----:B------:R-:W-:Y:S02]  /*01d0*/  LOP3.LUT R6, R12, 0x7, RZ, 0xc0, !PT ;  /* 0x000000070c067812 */ /* 0x000fe400078ec0ff */
[----:B------:R-:W-:Y:S02]  /*01e0*/  IADD3 R8, P2, PT, R4, -0x1, RZ ;  /* 0xffffffff04087810 */ /* 0x000fe40007f5e0ff */
[----:B------:R-:W-:Y:S02]  /*01f0*/  IADD3 R7, P3, PT, R6, -0x1, RZ ;  /* 0xffffffff06077810 */ /* 0x000fe40007f7e0ff */
[----:B------:R-:W-:Y:S01]  /*0200*/  ISETP.GE.U32.AND P0, PT, R8, 0x7, PT ;  /* 0x000000070800780c */ /* 0x000fe20003f06070 */
[----:B------:R-:W-:Y:S01]  /*0210*/  IMAD.X R8, RZ, RZ, -0x1, P2 ;  /* 0xffffffffff087424 */ /* 0x000fe200010e06ff */
[----:B------:R-:W-:Y:S01]  /*0220*/  ISETP.GE.U32.AND P1, PT, R7, 0x3, PT ;  /* 0x000000030700780c */ /* 0x000fe20003f26070 */
[----:B------:R-:W-:Y:S01]  /*0230*/  IMAD.X R7, RZ, RZ, -0x1, P3 ;  /* 0xffffffffff077424 */ /* 0x000fe200018e06ff */
[----:B------:R-:W-:-:S02]  /*0240*/  LOP3.LUT R9, R12, 0xfffffff0, RZ, 0xc0, !PT ;  /* 0xfffffff00c097812 */ /* 0x000fc400078ec0ff */
[----:B------:R-:W-:Y:S02]  /*0250*/  ISETP.GE.U32.AND.EX P0, PT, R8, RZ, PT, P0 ;  /* 0x000000ff0800720c */ /* 0x000fe40003f06100 */
[----:B------:R-:W-:Y:S02]  /*0260*/  ISETP.GE.U32.AND.EX P1, PT, R7, RZ, PT, P1 ;  /* 0x000000ff0700720c */ /* 0x000fe40003f26110 */
[----:B------:R-:W-:Y:S02]  /*0270*/  LOP3.LUT R7, R13, 0x7fffffff, RZ, 0xc0, !PT ;  /* 0x7fffffff0d077812 */ /* 0x000fe400078ec0ff */
[C---:B------:R-:W-:Y:S02]  /*0280*/  SHF.L.U64.HI R8, R12.reuse, 0x2, R13 ;  /* 0x000000020c087819 */ /* 0x040fe4000001020d */
[----:B------:R-:W-:-:S07]  /*0290*/  LOP3.LUT R10, R12, 0x3, RZ, 0xc0, !PT ;  /* 0x000000030c0a7812 */ /* 0x000fce00078ec0ff */
.L_x_7:
[----:B------:R-:W0:Y:S01]  /*02a0*/  LDC.64 R12, c[0x0][0x380] ;  /* 0x0000e000ff0c7b82 */ /* 0x000e220000000a00 */
[----:B------:R-:W-:Y:S01]  /*02b0*/  HFMA2 R22, -RZ, RZ, 0, 0 ;  /* 0x00000000ff167431 */ /* 0x000fe200000001ff */
[----:B------:R-:W-:Y:S02]  /*02c0*/  CS2R R20, SRZ ;  /* 0x0000000000147805 */ /* 0x000fe4000001ff00 */
[----:B0-----:R-:W-:-:S04]  /*02d0*/  ISETP.GE.U32.AND P2, PT, R12, 0x10, PT ;  /* 0x000000100c00780c */ /* 0x001fc80003f46070 */
[----:B------:R-:W-:-:S13]  /*02e0*/  ISETP.GE.U32.AND.EX P2, PT, R13, RZ, PT, P2 ;  /* 0x000000ff0d00720c */ /* 0x000fda0003f46120 */
[----:B------:R-:W-:Y:S05]  /*02f0*/  @!P2 BRA `(.L_x_2) ;  /* 0x000000040030a947 */ /* 0x000fea0003800000 */
[----:B------:R-:W0:Y:S01]  /*0300*/  LDCU.64 UR8, c[0x0][0x388] ;  /* 0x00007100ff0877ac */ /* 0x000e220008000a00 */
[----:B------:R-:W-:Y:S02]  /*0310*/  IMAD R16, R8, R3, RZ ;  /* 0x0000000308107224 */ /* 0x000fe400078e02ff */
[----:B------:R-:W-:Y:S01]  /*0320*/  IMAD.MOV.U32 R22, RZ, RZ, RZ ;  /* 0x000000ffff167224 */ /* 0x000fe200078e00ff */
[----:B------:R-:W1:Y:S01]  /*0330*/  LDCU.64 UR4, c[0x0][0x390] ;  /* 0x00007200ff0477ac */ /* 0x000e620008000a00 */
[-C--:B------:R-:W-:Y:S02]  /*0340*/  IMAD R17, R2, R11.reuse, R16 ;  /* 0x0000000b02117224 */ /* 0x080fe400078e0210 */
[----:B------:R-:W-:Y:S02]  /*0350*/  IMAD.MOV.U32 R19, RZ, RZ, R9 ;  /* 0x000000ffff137224 */ /* 0x000fe400078e0009 */
[----:B------:R-:W-:Y:S02]  /*0360*/  IMAD.MOV.U32 R18, RZ, RZ, R7 ;  /* 0x000000ffff127224 */ /* 0x000fe400078e0007 */
[----:B0-----:R-:W-:Y:S01]  /*0370*/  IMAD.WIDE.U32 R14, R3, R11, UR8 ;  /* 0x00000008030e7e25 */ /* 0x001fe2000f8e000b */
[----:B-1----:R-:W-:-:S02]  /*0380*/  UIADD3 UR4, UP0, UPT, UR4, 0x20, URZ ;  /* 0x0000002004047890 */ /* 0x002fc4000ff1e0ff */
[----:B------:R-:W-:Y:S02]  /*0390*/  IADD3 R20, P2, PT, R14, 0x20, RZ ;  /* 0x000000200e147810 */ /* 0x000fe40007f5e0ff */
[----:B------:R-:W-:-:S03]  /*03a0*/  UIADD3.X UR5, UPT, UPT, URZ, UR5, URZ, UP0, !UPT ;  /* 0x00000005ff057290 */ /* 0x000fc600087fe4ff */
[----:B------:R-:W-:Y:S01]  /*03b0*/  IMAD.X R15, R15, 0x1, R17, P2 ;  /* 0x000000010f0f7824 */ /* 0x000fe200010e0611 */
[----:B------:R-:W-:Y:S02]  /*03c0*/  MOV R24, UR4 ;  /* 0x0000000400187c02 */ /* 0x000fe40008000f00 */
[----:B------:R-:W-:-:S07]  /*03d0*/  IMAD.U32 R25, RZ, RZ, UR5 ;  /* 0x00000005ff197e24 */ /* 0x000fce000f8e00ff */
.L_x_3:
[----:B------:R-:W-:Y:S01]  /*03e0*/  IMAD.MOV.U32 R16, RZ, RZ, R24 ;  /* 0x000000ffff107224 */ /* 0x000fe200078e0018 */
[----:B------:R-:W-:Y:S01]  /*03f0*/  MOV R14, R20 ;  /* 0x00000014000e7202 */ /* 0x000fe20000000f00 */
[----:B------:R-:W-:-:S04]  /*0400*/  IMAD.MOV.U32 R17, RZ, RZ, R25 ;  /* 0x000000ffff117224 */ /* 0x000fc800078e0019 */
[----:B------:R-:W2:Y:S04]  /*0410*/  LDG.E R23, desc[UR6][R14.64+-0x20] ;  /* 0xffffe0060e177981 */ /* 0x000ea8000c1e1900 */
[----:B------:R-:W2:Y:S04]  /*0420*/  LDG.E R24, desc[UR6][R16.64+-0x20] ;  /* 0xffffe00610187981 */ /* 0x000ea8000c1e1900 */
[----:B------:R-:W3:Y:S04]  /*0430*/  LDG.E R25, desc[UR6][R14.64+-0x1c] ;  /* 0xffffe4060e197981 */ /* 0x000ee8000c1e1900 */
[----:B------:R-:W3:Y:S04]  /*0440*/  LDG.E R26, desc[UR6][R16.64+-0x1c] ;  /* 0xffffe406101a7981 */ /* 0x000ee8000c1e1900 */
[----:B------:R-:W4:Y:S04]  /*0450*/  LDG.E R20, desc[UR6][R14.64+-0x18] ;  /* 0xffffe8060e147981 */ /* 0x000f28000c1e1900 */
[----:B------:R-:W4:Y:S01]  /*0460*/  LDG.E R21, desc[UR6][R16.64+-0x18] ;  /* 0xffffe80610157981 */ /* 0x000f22000c1e1900 */
[----:B--2---:R-:W-:-:S03]  /*0470*/  FFMA R24, R23, R24, R22 ;  /* 0x0000001817187223 */ /* 0x004fc60000000016 */
[----:B------:R-:W2:Y:S04]  /*0480*/  LDG.E R22, desc[UR6][R14.64+-0x14] ;  /* 0xffffec060e167981 */ /* 0x000ea8000c1e1900 */
[----:B------:R-:W2:Y:S01]  /*0490*/  LDG.E R23, desc[UR6][R16.64+-0x14] ;  /* 0xffffec0610177981 */ /* 0x000ea2000c1e1900 */
[----:B---3--:R-:W-:-:S03]  /*04a0*/  FFMA R27, R25, R26, R24 ;  /* 0x0000001a191b7223 */ /* 0x008fc60000000018 */
[----:B------:R-:W3:Y:S04]  /*04b0*/  LDG.E R24, desc[UR6][R14.64+-0x10] ;  /* 0xfffff0060e187981 */ /* 0x000ee8000c1e1900 */
[----:B------:R-:W3:Y:S01]  /*04c0*/  LDG.E R25, desc[UR6][R16.64+-0x10] ;  /* 0xfffff00610197981 */ /* 0x000ee2000c1e1900 */
[----:B----4-:R-:W-:-:S03]  /*04d0*/  FFMA R27, R20, R21, R27 ;  /* 0x00000015141b7223 */ /* 0x010fc6000000001b */
        /* <DEDUP_REMOVED lines=29> */
[----:B------:R-:W-:Y:S01]  /*06b0*/  IADD3 R19, P2, PT, R19, -0x10, RZ ;  /* 0xfffffff013137810 */ /* 0x000fe20007f5e0ff */
[----:B--2---:R-:W-:Y:S02]  /*06c0*/  FFMA R27, R22, R23, R27 ;  /* 0x00000017161b7223 */ /* 0x004fe4000000001b */
[----:B------:R0:W2:Y:S04]  /*06d0*/  LDG.E R22, desc[UR6][R14.64+0x1c] ;  /* 0x00001c060e167981 */ /* 0x0000a8000c1e1900 */
[----:B------:R-:W2:Y:S01]  /*06e0*/  LDG.E R23, desc[UR6][R16.64+0x1c] ;  /* 0x00001c0610177981 */ /* 0x000ea2000c1e1900 */
[----:B------:R-:W-:Y:S01]  /*06f0*/  IADD3.X R18, PT, PT, R18, -0x1, RZ, P2, !PT ;  /* 0xffffffff12127810 */ /* 0x000fe200017fe4ff */
[----:B---3--:R-:W-:Y:S01]  /*0700*/  FFMA R25, R24, R25, R27 ;  /* 0x0000001918197223 */ /* 0x008fe2000000001b */
[----:B------:R-:W-:-:S02]  /*0710*/  ISETP.NE.U32.AND P2, PT, R19, RZ, PT ;  /* 0x000000ff1300720c */ /* 0x000fc40003f45070 */
[----:B------:R-:W-:Y:S02]  /*0720*/  IADD3 R24, P4, PT, R16, 0x40, RZ ;  /* 0x0000004010187810 */ /* 0x000fe40007f9e0ff */
[----:B------:R-:W-:Y:S01]  /*0730*/  ISETP.NE.AND.EX P2, PT, R18, RZ, PT, P2 ;  /* 0x000000ff1200720c */ /* 0x000fe20003f45320 */
[----:B----4-:R-:W-:Y:S01]  /*0740*/  FFMA R21, R20, R21, R25 ;  /* 0x0000001514157223 */ /* 0x010fe20000000019 */
[----:B------:R-:W-:Y:S01]  /*0750*/  IADD3 R20, P3, PT, R14, 0x40, RZ ;  /* 0x000000400e147810 */ /* 0x000fe20007f7e0ff */
[----:B------:R-:W-:-:S04]  /*0760*/  IMAD.X R25, RZ, RZ, R17, P4 ;  /* 0x000000ffff197224 */ /* 0x000fc800020e0611 */
[----:B0-----:R-:W-:Y:S02]  /*0770*/  IMAD.X R15, RZ, RZ, R15, P3 ;  /* 0x000000ffff0f7224 */ /* 0x001fe400018e060f */
[----:B--2---:R-:W-:-:S04]  /*0780*/  FFMA R22, R22, R23, R21 ;  /* 0x0000001716167223 */ /* 0x004fc80000000015 */
[----:B------:R-:W-:Y:S05]  /*0790*/  @P2 BRA `(.L_x_3) ;  /* 0xfffffffc00102947 */ /* 0x000fea000383ffff */
[----:B------:R-:W-:Y:S01]  /*07a0*/  IMAD.MOV.U32 R20, RZ, RZ, R9 ;  /* 0x000000ffff147224 */ /* 0x000fe200078e0009 */
[----:B------:R-:W-:-:S07]  /*07b0*/  MOV R21, R7 ;  /* 0x0000000700157202 */ /* 0x000fce0000000f00 */
.L_x_2:
[----:B------:R-:W-:-:S04]  /*07c0*/  ISETP.NE.U32.AND P2, PT, R4, RZ, PT ;  /* 0x000000ff0400720c */ /* 0x000fc80003f45070 */
[----:B------:R-:W-:-:S13]  /*07d0*/  ISETP.NE.AND.EX P2, PT, RZ, RZ, PT, P2 ;  /* 0x000000ffff00720c */ /* 0x000fda0003f45320 */
[----:B------:R-:W-:Y:S05]  /*07e0*/  @!P2 BRA `(.L_x_4) ;  /* 0x000000040070a947 */ /* 0x000fea0003800000 */
[----:B------:R-:W-:-:S04]  /*07f0*/  ISETP.NE.U32.AND P2, PT, R6, RZ, PT ;  /* 0x000000ff0600720c */ /* 0x000fc80003f45070 */
[----:B------:R-:W-:Y:S01]  /*0800*/  ISETP.NE.AND.EX P2, PT, RZ, RZ, PT, P2 ;  /* 0x000000ffff00720c */ /* 0x000fe20003f45320 */
[----:B------:R-:W-:-:S12]  /*0810*/  @!P0 BRA `(.L_x_5) ;  /* 0x0000000000908947 */ /* 0x000fd80003800000 */
[----:B------:R-:W0:Y:S01]  /*0820*/  LDCU.64 UR8, c[0x0][0x390] ;  /* 0x00007200ff0877ac */ /* 0x000e220008000a00 */
[-C--:B------:R-:W-:Y:S02]  /*0830*/  IMAD R16, R2, R12.reuse, RZ ;  /* 0x0000000c02107224 */ /* 0x080fe400078e02ff */
[C---:B------:R-:W-:Y:S01]  /*0840*/  IMAD.WIDE.U32 R14, R3.reuse, R12, R20 ;  /* 0x0000000c030e7225 */ /* 0x040fe200078e0014 */
[----:B------:R-:W1:Y:S03]  /*0850*/  LDCU.64 UR4, c[0x0][0x388] ;  /* 0x00007100ff0477ac */ /* 0x000e660008000a00 */
[----:B------:R-:W-:-:S04]  /*0860*/  IMAD R17, R3, R13, R16 ;  /* 0x0000000d03117224 */ /* 0x000fc800078e0210 */
[----:B------:R-:W-:Y:S01]  /*0870*/  IMAD.IADD R15, R15, 0x1, R17 ;  /* 0x000000010f0f7824 */ /* 0x000fe200078e0211 */
[----:B0-----:R-:W-:Y:S02]  /*0880*/  LEA R16, P4, R20, UR8, 0x2 ;  /* 0x0000000814107c11 */ /* 0x001fe4000f8810ff */
[----:B-1----:R-:W-:Y:S02]  /*0890*/  LEA R18, P3, R14, UR4, 0x2 ;  /* 0x000000040e127c11 */ /* 0x002fe4000f8610ff */
[----:B------:R-:W-:Y:S02]  /*08a0*/  LEA.HI.X R17, R20, UR9, R21, 0x2, P4 ;  /* 0x0000000914117c11 */ /* 0x000fe4000a0f1415 */
[----:B------:R-:W-:-:S03]  /*08b0*/  LEA.HI.X R19, R14, UR5, R15, 0x2, P3 ;  /* 0x000000050e137c11 */ /* 0x000fc600098f140f */
[----:B------:R-:W2:Y:S04]  /*08c0*/  LDG.E R14, desc[UR6][R16.64] ;  /* 0x00000006100e7981 */ /* 0x000ea8000c1e1900 */
[----:B------:R-:W2:Y:S04]  /*08d0*/  LDG.E R15, desc[UR6][R18.64] ;  /* 0x00000006120f7981 */ /* 0x000ea8000c1e1900 */
[----:B------:R-:W3:Y:S04]  /*08e0*/  LDG.E R24, desc[UR6][R16.64+0x4] ;  /* 0x0000040610187981 */ /* 0x000ee8000c1e1900 */
[----:B------:R-:W3:Y:S04]  /*08f0*/  LDG.E R23, desc[UR6][R18.64+0x4] ;  /* 0x0000040612177981 */ /* 0x000ee8000c1e1900 */
[----:B------:R-:W4:Y:S04]  /*0900*/  LDG.E R26, desc[UR6][R16.64+0x8] ;  /* 0x00000806101a7981 */ /* 0x000f28000c1e1900 */
[----:B------:R-:W4:Y:S04]  /*0910*/  LDG.E R25, desc[UR6][R18.64+0x8] ;  /* 0x0000080612197981 */ /* 0x000f28000c1e1900 */
[----:B------:R-:W5:Y:S04]  /*0920*/  LDG.E R28, desc[UR6][R16.64+0x1c] ;  /* 0x00001c06101c7981 */ /* 0x000f68000c1e1900 */
[----:B------:R-:W5:Y:S01]  /*0930*/  LDG.E R27, desc[UR6][R18.64+0x1c] ;  /* 0x00001c06121b7981 */ /* 0x000f62000c1e1900 */
[----:B--2---:R-:W-:-:S03]  /*0940*/  FFMA R22, R15, R14, R22 ;  /* 0x0000000e0f167223 */ /* 0x004fc60000000016 */
[----:B------:R-:W2:Y:S04]  /*0950*/  LDG.E R14, desc[UR6][R16.64+0xc] ;  /* 0x00000c06100e7981 */ /* 0x000ea8000c1e1900 */
[----:B------:R-:W2:Y:S01]  /*0960*/  LDG.E R15, desc[UR6][R18.64+0xc] ;  /* 0x00000c06120f7981 */ /* 0x000ea2000c1e1900 */
[----:B---3--:R-:W-:-:S03]  /*0970*/  FFMA R22, R23, R24, R22 ;  /* 0x0000001817167223 */ /* 0x008fc60000000016 */
[----:B------:R-:W3:Y:S04]  /*0980*/  LDG.E R23, desc[UR6][R16.64+0x10] ;  /* 0x0000100610177981 */ /* 0x000ee8000c1e1900 */
[----:B------:R-:W5:Y:S01]  /*0990*/  LDG.E R24, desc[UR6][R18.64+0x14] ;  /* 0x0000140612187981 */ /* 0x000f62000c1e1900 */
[----:B----4-:R-:W-:-:S03]  /*09a0*/  FFMA R26, R25, R26, R22 ;  /* 0x0000001a191a7223 */ /* 0x010fc60000000016 */
[----:B------:R-:W3:Y:S04]  /*09b0*/  LDG.E R22, desc[UR6][R18.64+0x10] ;  /* 0x0000100612167981 */ /* 0x000ee8000c1e1900 */
[----:B------:R-:W5:Y:S01]  /*09c0*/  LDG.E R25, desc[UR6][R16.64+0x14] ;  /* 0x0000140610197981 */ /* 0x000f62000c1e1900 */
[----:B--2---:R-:W-:-:S03]  /*09d0*/  FFMA R15, R15, R14, R26 ;  /* 0x0000000e0f0f7223 */ /* 0x004fc6000000001a */
[----:B------:R-:W2:Y:S04]  /*09e0*/  LDG.E R14, desc[UR6][R16.64+0x18] ;  /* 0x00001806100e7981 */ /* 0x000ea8000c1e1900 */
[----:B------:R-:W2:Y:S01]  /*09f0*/  LDG.E R26, desc[UR6][R18.64+0x18] ;  /* 0x00001806121a7981 */ /* 0x000ea2000c1e1900 */
[----:B---3--:R-:W-:Y:S01]  /*0a00*/  FFMA R15, R22, R23, R15 ;  /* 0x00000017160f7223 */ /* 0x008fe2000000000f */
[----:B------:R-:W-:-:S03]  /*0a10*/  IADD3 R20, P3, PT, R20, 0x8, RZ ;  /* 0x0000000814147810 */ /* 0x000fc60007f7e0ff */
[----:B-----5:R-:W-:Y:S02]  /*0a20*/  FFMA R15, R24, R25, R15 ;  /* 0x00000019180f7223 */ /* 0x020fe4000000000f */
[----:B------:R-:W-:Y:S02]  /*0a30*/  IMAD.X R21, RZ, RZ, R21, P3 ;  /* 0x000000ffff157224 */ /* 0x000fe400018e0615 */
[----:B--2---:R-:W-:-:S04]  /*0a40*/  FFMA R14, R26, R14, R15 ;  /* 0x0000000e1a0e7223 */ /* 0x004fc8000000000f */
[----:B------:R-:W-:-:S07]  /*0a50*/  FFMA R22, R27, R28, R14 ;  /* 0x0000001c1b167223 */ /* 0x000fce000000000e */
.L_x_5:
        /* <DEDUP_REMOVED lines=22> */
[----:B------:R-:W-:-:S04]  /*0bc0*/  IADD3 R20, P3, PT, R20, 0x4, RZ ;  /* 0x0000000414147810 */ /* 0x000fc80007f7e0ff */
[----:B------:R-:W-:Y:S01]  /*0bd0*/  IADD3.X R21, PT, PT, RZ, R21, RZ, P3, !PT ;  /* 0x00000015ff157210 */ /* 0x000fe20001ffe4ff */
[----:B--2---:R-:W-:-:S04]  /*0be0*/  FFMA R15, R15, R23, R22 ;  /* 0x000000170f0f7223 */ /* 0x004fc80000000016 */
[----:B---3--:R-:W-:-:S04]  /*0bf0*/  FFMA R15, R24, R25, R15 ;  /* 0x00000019180f7223 */ /* 0x008fc8000000000f */
[----:B----4-:R-:W-:-:S04]  /*0c00*/  FFMA R14, R26, R14, R15 ;  /* 0x0000000e1a0e7223 */ /* 0x010fc8000000000f */
[----:B-----5:R-:W-:-:S07]  /*0c10*/  FFMA R22, R27, R28, R14 ;  /* 0x0000001c1b167223 */ /* 0x020fce000000000e */
.L_x_6:
[----:B------:R-:W-:Y:S05]  /*0c20*/  @!P2 BRA `(.L_x_4) ;  /* 0x000000000060a947 */ /* 0x000fea0003800000 */
        /* <DEDUP_REMOVED lines=11> */
[----:B------:R-:W2:Y:S01]  /*0ce0*/  LDG.E R19, desc[UR6][R16.64] ;  /* 0x0000000610137981 */ /* 0x000ea2000c1e1900 */
[----:B------:R-:W-:-:S04]  /*0cf0*/  ISETP.NE.U32.AND P2, PT, R10, 0x1, PT ;  /* 0x000000010a00780c */ /* 0x000fc80003f45070 */
[----:B------:R-:W-:Y:S01]  /*0d00*/  ISETP.NE.AND.EX P2, PT, RZ, RZ, PT, P2 ;  /* 0x000000ffff00720c */ /* 0x000fe20003f45320 */
[----:B--2---:R-:W-:-:S12]  /*0d10*/  FFMA R22, R19, R18, R22 ;  /* 0x0000001213167223 */ /* 0x004fd80000000016 */
[----:B------:R-:W-:Y:S05]  /*0d20*/  @!P2 BRA `(.L_x_4) ;  /* 0x000000000020a947 */ /* 0x000fea0003800000 */
[----:B------:R-:W-:Y:S01]  /*0d30*/  ISETP.NE.U32.AND P2, PT, R10, 0x2, PT ;  /* 0x000000020a00780c */ /* 0x000fe20003f45070 */
[----:B------:R-:W2:Y:S03]  /*0d40*/  LDG.E R19, desc[UR6][R16.64+0x4] ;  /* 0x0000040610137981 */ /* 0x000ea6000c1e1900 */
[----:B------:R-:W-:Y:S01]  /*0d50*/  ISETP.NE.AND.EX P2, PT, RZ, RZ, PT, P2 ;  /* 0x000000ffff00720c */ /* 0x000fe20003f45320 */
[----:B------:R-:W2:-:S12]  /*0d60*/  LDG.E R18, desc[UR6][R14.64+0x4] ;  /* 0x000004060e127981 */ /* 0x000e98000c1e1900 */
[----:B------:R-:W3:Y:S04]  /*0d70*/  @P2 LDG.E R21, desc[UR6][R16.64+0x8] ;  /* 0x0000080610152981 */ /* 0x000ee8000c1e1900 */
[----:B------:R-:W3:Y:S01]  /*0d80*/  @P2 LDG.E R20, desc[UR6][R14.64+0x8] ;  /* 0x000008060e142981 */ /* 0x000ee2000c1e1900 */
[----:B--2---:R-:W-:-:S04]  /*0d90*/  FFMA R22, R19, R18, R22 ;  /* 0x0000001213167223 */ /* 0x004fc80000000016 */
[----:B---3--:R-:W-:-:S07]  /*0da0*/  @P2 FFMA R22, R21, R20, R22 ;  /* 0x0000001415162223 */ /* 0x008fce0000000016 */
.L_x_4:
[----:B------:R-:W0:Y:S02]  /*0db0*/  LDCU.64 UR4, c[0x0][0x398] ;  /* 0x00007300ff0477ac */ /* 0x000e240008000a00 */
[----:B0-----:R-:W-:-:S04]  /*0dc0*/  LEA R14, P2, R3, UR4, 0x2 ;  /* 0x00000004030e7c11 */ /* 0x001fc8000f8410ff */
[----:B------:R-:W-:Y:S02]  /*0dd0*/  LEA.HI.X R15, R3, UR5, R2, 0x2, P2 ;  /* 0x00000005030f7c11 */ /* 0x000fe400090f1402 */
[----:B------:R-:W-:-:S03]  /*0de0*/  IADD3 R3, P3, PT, R0, R3, RZ ;  /* 0x0000000300037210 */ /* 0x000fc60007f7e0ff */
[----:B------:R0:W-:Y:S01]  /*0df0*/  STG.E desc[UR6][R14.64], R22 ;  /* 0x000000160e007986 */ /* 0x0001e2000c101906 */
[----:B------:R-:W-:Y:S01]  /*0e00*/  ISETP.GE.U32.AND P2, PT, R3, R12, PT ;  /* 0x0000000c0300720c */ /* 0x000fe20003f46070 */
[----:B------:R-:W-:-:S05]  /*0e10*/  IMAD.X R2, R5, 0x1, R2, P3 ;  /* 0x0000000105027824 */ /* 0x000fca00018e0602 */
[----:B------:R-:W-:-:S13]  /*0e20*/  ISETP.GE.AND.EX P2, PT, R2, R13, PT, P2 ;  /* 0x0000000d0200720c */ /* 0x000fda0003f46320 */
[----:B0-----:R-:W-:Y:S05]  /*0e30*/  @!P2 BRA `(.L_x_7) ;  /* 0xfffffff40018a947 */ /* 0x001fea000383ffff */
[----:B------:R-:W-:Y:S05]  /*0e40*/  EXIT ;  /* 0x000000000000794d */ /* 0x000fea0003800000 */
.L_x_8:
[----:B------:R-:W-:-:S00]  /*0e50*/  BRA `(.L_x_8) ;  /* 0xfffffffc00fc7947 */ /* 0x000fc0000383ffff */
[----:B------:R-:W-:-:S00]  /*0e60*/  NOP ;  /* 0x0000000000007918 */ /* 0x000fc00000000000 */
        /* <DEDUP_REMOVED lines=9> */
.L_x_9:


//--------------------- .nv.shared.reserved.0     --------------------------
	.section	.nv.shared.reserved.0,"aw",@nobits
	.weak		__nv_reservedSMEM_offset_0_alias
	.size		__nv_reservedSMEM_offset_0_alias, 0, 64
	.other		__nv_reservedSMEM_offset_0_alias,@"STO_CUDA_RESERVED_SHARED STV_DEFAULT"
__nv_reservedSMEM_offset_0_alias:
	.zero		0
	.zero		64


//--------------------- .nv.constant0._Z16vectorMatrixMultlPfS_S_ --------------------------
	.section	.nv.constant0._Z16vectorMatrixMultlPfS_S_,"a",@progbits
	.sectionflags	@""
	.align	4
.nv.constant0._Z16vectorMatrixMultlPfS_S_:
	.zero		928


//--------------------- SYMBOLS --------------------------

	.type		.nv.reservedSmem.offset0,@object
	.size		.nv.reservedSmem.offset0,0x4
